







.version 5.0
.target sm_61
.address_size 64


.global .align 8 .b8 _ZTVSt9basic_iosIcSt11char_traitsIcEE[32];
.global .align 8 .b8 _ZTTSo[8];
.global .align 8 .b8 _ZTVSt15basic_streambufIcSt11char_traitsIcEE[128];
.global .align 8 .b8 _ZTVNSt7__cxx1115basic_stringbufIcSt11char_traitsIcESaIcEEE[128];
.global .align 8 .b8 _ZTTNSt7__cxx1119basic_ostringstreamIcSt11char_traitsIcESaIcEEE[8];
.global .align 8 .b8 _ZTVN10__cxxabiv119__pointer_type_infoE[8];
.global .align 8 .b8 _ZTVN10__cxxabiv120__function_type_infoE[8];
.global .align 8 .b8 _ZTVN10__cxxabiv117__class_type_infoE[8];
.global .align 8 .b8 _ZTVN10__cxxabiv120__si_class_type_infoE[8];
.global .align 8 .b8 _ZTVN3c105ErrorE[40];
.global .align 8 .b8 _ZTVN6caffe28OperatorINS_11CUDAContextEEE[136];
.global .align 8 .b8 _ZTVN6caffe226UnaryElementwiseWithArgsOpINS_11TensorTypesIJfEEENS_11CUDAContextENS_27UnaryFunctorWithDefaultCtorINS_11SinhFunctorIS3_EEEENS_15SameTypeAsInputEEE[136];
.global .align 8 .b8 _ZTVN6caffe227BinaryElementwiseWithArgsOpINS_11TensorTypesIJfEEENS_11CUDAContextENS_28BinaryFunctorWithDefaultCtorINS_19SinhGradientFunctorIS3_EEEENS_15SameTypeAsInputEEE[136];

.visible .entry _ZN6caffe266_GLOBAL__N__42_tmpxft_000067c2_00000000_7_sinh_op_cpp1_ii_add62ddc22SinhGradientCUDAKernelEiPKfS2_Pf(
.param .u32 _ZN6caffe266_GLOBAL__N__42_tmpxft_000067c2_00000000_7_sinh_op_cpp1_ii_add62ddc22SinhGradientCUDAKernelEiPKfS2_Pf_param_0,
.param .u64 _ZN6caffe266_GLOBAL__N__42_tmpxft_000067c2_00000000_7_sinh_op_cpp1_ii_add62ddc22SinhGradientCUDAKernelEiPKfS2_Pf_param_1,
.param .u64 _ZN6caffe266_GLOBAL__N__42_tmpxft_000067c2_00000000_7_sinh_op_cpp1_ii_add62ddc22SinhGradientCUDAKernelEiPKfS2_Pf_param_2,
.param .u64 _ZN6caffe266_GLOBAL__N__42_tmpxft_000067c2_00000000_7_sinh_op_cpp1_ii_add62ddc22SinhGradientCUDAKernelEiPKfS2_Pf_param_3
)
{
.reg .pred %p<4>;
.reg .f32 %f<21>;
.reg .b32 %r<7>;
.reg .b64 %rd<15>;


ld.param.u64 %rd7, [_ZN6caffe266_GLOBAL__N__42_tmpxft_000067c2_00000000_7_sinh_op_cpp1_ii_add62ddc22SinhGradientCUDAKernelEiPKfS2_Pf_param_1];
ld.param.u64 %rd8, [_ZN6caffe266_GLOBAL__N__42_tmpxft_000067c2_00000000_7_sinh_op_cpp1_ii_add62ddc22SinhGradientCUDAKernelEiPKfS2_Pf_param_2];
ld.param.u64 %rd9, [_ZN6caffe266_GLOBAL__N__42_tmpxft_000067c2_00000000_7_sinh_op_cpp1_ii_add62ddc22SinhGradientCUDAKernelEiPKfS2_Pf_param_3];
mov.u32 %r1, %ntid.x;
mov.u32 %r2, %ctaid.x;
mov.u32 %r3, %tid.x;
mad.lo.s32 %r4, %r1, %r2, %r3;
cvt.u64.u32	%rd14, %r4;
ld.param.s32 %rd2, [_ZN6caffe266_GLOBAL__N__42_tmpxft_000067c2_00000000_7_sinh_op_cpp1_ii_add62ddc22SinhGradientCUDAKernelEiPKfS2_Pf_param_0];
setp.ge.u64	%p1, %rd14, %rd2;
@%p1 bra BB0_3;

cvta.to.global.u64 %rd3, %rd9;
mov.u32 %r5, %nctaid.x;
mul.lo.s32 %r6, %r5, %r1;
cvt.u64.u32	%rd4, %r6;

BB0_2:
shl.b64 %rd12, %rd14, 2;
add.s64 %rd10, %rd7, %rd12;

	ld.global.nc.f32 %f1, [%rd10];

	add.s64 %rd11, %rd8, %rd12;

	ld.global.nc.f32 %f2, [%rd11];

	abs.f32 %f5, %f2;
mul.f32 %f6, %f5, 0f3FB8AA3B;
cvt.rzi.f32.f32	%f7, %f6;
mov.f32 %f8, 0fBF317200;
fma.rn.f32 %f9, %f7, %f8, %f5;
mov.f32 %f10, 0fB5BFBE8E;
fma.rn.f32 %f11, %f7, %f10, %f9;
mul.f32 %f4, %f11, 0f3FB8AA3B;

	ex2.approx.ftz.f32 %f3,%f4;

	add.f32 %f12, %f7, 0fC0000000;
ex2.approx.f32 %f13, %f12;
mul.f32 %f14, %f3, %f13;
mov.f32 %f15, 0f3E000000;
div.approx.f32 %f16, %f15, %f14;
mov.f32 %f17, 0f40000000;
fma.rn.f32 %f18, %f17, %f14, %f16;
setp.ltu.f32	%p2, %f5, 0f42B40000;
selp.f32	%f19, %f18, 0f7F800000, %p2;
mul.f32 %f20, %f1, %f19;
add.s64 %rd13, %rd3, %rd12;
st.global.f32 [%rd13], %f20;
add.s64 %rd14, %rd4, %rd14;
setp.lt.u64	%p3, %rd14, %rd2;
@%p3 bra BB0_2;

BB0_3:
ret;
}




// ===== COMPILED SASS (sm_100) =====

	.target	sm_100

	.elftype	@"ET_EXEC"


//--------------------- .note.nv.tkinfo           --------------------------
	.section	.note.nv.tkinfo,"",@"SHT_NOTE"
	.sectionflags	@"SHF_NOTE_NV_TKINFO"
	.tkinfo
        /*0018*/ 	.word	0x00000002
        /*0030*/ 	.string	""
        /*0030*/ 	.string	"ptxas"
        /*0030*/ 	.string	"Cuda compilation tools, release 13.0, V13.0.88"
        /*0030*/ 	.string	"Build cuda_13.0.r13.0/compiler.36424714_0"
        /*0030*/ 	.string	"-arch sm_100 "



//--------------------- .note.nv.cuinfo           --------------------------
	.section	.note.nv.cuinfo,"",@"SHT_NOTE"
	.sectionflags	@"SHF_NOTE_NV_CUINFO"
        /*0018*/ 	.short	0x0002
        /*001a*/ 	.short	0x003d
        /*001c*/ 	.short	0x0082
	.zero		2


//--------------------- .nv.info                  --------------------------
	.section	.nv.info,"",@"SHT_CUDA_INFO"
	.align	4


	//----- nvinfo : EIATTR_REGCOUNT
	.align		4
        /*0000*/ 	.byte	0x04, 0x2f
        /*0002*/ 	.short	(.L_14 - .L_13)
	.align		4
.L_13:
        /*0004*/ 	.word	index@(_ZN6caffe266_GLOBAL__N__42_tmpxft_000067c2_00000000_7_sinh_op_cpp1_ii_add62ddc22SinhGradientCUDAKernelEiPKfS2_Pf)
        /*0008*/ 	.word	0x00000010


	//----- nvinfo : EIATTR_FRAME_SIZE
	.align		4
.L_14:
        /*000c*/ 	.byte	0x04, 0x11
        /*000e*/ 	.short	(.L_16 - .L_15)
	.align		4
.L_15:
        /*0010*/ 	.word	index@(_ZN6caffe266_GLOBAL__N__42_tmpxft_000067c2_00000000_7_sinh_op_cpp1_ii_add62ddc22SinhGradientCUDAKernelEiPKfS2_Pf)
        /*0014*/ 	.word	0x00000000


	//----- nvinfo : EIATTR_MIN_STACK_SIZE
	.align		4
.L_16:
        /*0018*/ 	.byte	0x04, 0x12
        /*001a*/ 	.short	(.L_18 - .L_17)
	.align		4
.L_17:
        /*001c*/ 	.word	index@(_ZN6caffe266_GLOBAL__N__42_tmpxft_000067c2_00000000_7_sinh_op_cpp1_ii_add62ddc22SinhGradientCUDAKernelEiPKfS2_Pf)
        /*0020*/ 	.word	0x00000000
.L_18:


//--------------------- .nv.compat                --------------------------
	.section	.nv.compat,"",@"SHT_CUDA_COMPAT_INFO"
	.align	4
        /*0000*/ 	.byte	0x02, 0x09, 0x00, 0x00, 0x02, 0x02, 0x01, 0x00, 0x02, 0x05, 0x05, 0x00, 0x03, 0x07, 0x01, 0x01
        /*0010*/ 	.byte	0x02, 0x03, 0x00, 0x00, 0x02, 0x06, 0x01, 0x00, 0x04, 0x0b, 0x08, 0x00, 0x01, 0x00, 0x00, 0x00
        /*0020*/ 	.byte	0x00, 0x00, 0x00, 0x00


//--------------------- .nv.info._ZN6caffe266_GLOBAL__N__42_tmpxft_000067c2_00000000_7_sinh_op_cpp1_ii_add62ddc22SinhGradientCUDAKernelEiPKfS2_Pf --------------------------
	.section	.nv.info._ZN6caffe266_GLOBAL__N__42_tmpxft_000067c2_00000000_7_sinh_op_cpp1_ii_add62ddc22SinhGradientCUDAKernelEiPKfS2_Pf,"",@"SHT_CUDA_INFO"
	.sectionflags	@""
	.align	4


	//----- nvinfo : EIATTR_CUDA_API_VERSION
	.align		4
        /*0000*/ 	.byte	0x04, 0x37
        /*0002*/ 	.short	(.L_20 - .L_19)
.L_19:
        /*0004*/ 	.word	0x00000082


	//----- nvinfo : EIATTR_KPARAM_INFO
	.align		4
.L_20:
        /*0008*/ 	.byte	0x04, 0x17
        /*000a*/ 	.short	(.L_22 - .L_21)
.L_21:
        /*000c*/ 	.word	0x00000000
        /*0010*/ 	.short	0x0003
        /*0012*/ 	.short	0x0018
        /*0014*/ 	.byte	0x00, 0xf0, 0x21, 0x00


	//----- nvinfo : EIATTR_KPARAM_INFO
	.align		4
.L_22:
        /*0018*/ 	.byte	0x04, 0x17
        /*001a*/ 	.short	(.L_24 - .L_23)
.L_23:
        /*001c*/ 	.word	0x00000000
        /*0020*/ 	.short	0x0002
        /*0022*/ 	.short	0x0010
        /*0024*/ 	.byte	0x00, 0xf0, 0x21, 0x00


	//----- nvinfo : EIATTR_KPARAM_INFO
	.align		4
.L_24:
        /*0028*/ 	.byte	0x04, 0x17
        /*002a*/ 	.short	(.L_26 - .L_25)
.L_25:
        /*002c*/ 	.word	0x00000000
        /*0030*/ 	.short	0x0001
        /*0032*/ 	.short	0x0008
        /*0034*/ 	.byte	0x00, 0xf0, 0x21, 0x00


	//----- nvinfo : EIATTR_KPARAM_INFO
	.align		4
.L_26:
        /*0038*/ 	.byte	0x04, 0x17
        /*003a*/ 	.short	(.L_28 - .L_27)
.L_27:
        /*003c*/ 	.word	0x00000000
        /*0040*/ 	.short	0x0000
        /*0042*/ 	.short	0x0000
        /*0044*/ 	.byte	0x00, 0xf0, 0x11, 0x00


	//----- nvinfo : EIATTR_SPARSE_MMA_MASK
	.align		4
.L_28:
        /*0048*/ 	.byte	0x03, 0x50
        /*004a*/ 	.short	0x0000


	//----- nvinfo : EIATTR_MAXREG_COUNT
	.align		4
        /*004c*/ 	.byte	0x03, 0x1b
        /*004e*/ 	.short	0x00ff


	//----- nvinfo : EIATTR_MERCURY_ISA_VERSION
	.align		4
        /*0050*/ 	.byte	0x03, 0x5f
        /*0052*/ 	.short	0x0101


	//----- nvinfo : EIATTR_VRC_CTA_INIT_COUNT
	.align		4
        /*0054*/ 	.byte	0x02, 0x4a
	.zero		1
	.zero		1


	//----- nvinfo : EIATTR_EXIT_INSTR_OFFSETS
	.align		4
        /*0058*/ 	.byte	0x04, 0x1c
        /*005a*/ 	.short	(.L_30 - .L_29)


	//   ....[0]....
.L_29:
        /*005c*/ 	.word	0x00000090


	//   ....[1]....
        /*0060*/ 	.word	0x00000370


	//----- nvinfo : EIATTR_CRS_STACK_SIZE
	.align		4
.L_30:
        /*0064*/ 	.byte	0x04, 0x1e
        /*0066*/ 	.short	(.L_32 - .L_31)
.L_31:
        /*0068*/ 	.word	0x00000000


	//----- nvinfo : EIATTR_CBANK_PARAM_SIZE
	.align		4
.L_32:
        /*006c*/ 	.byte	0x03, 0x19
        /*006e*/ 	.short	0x0020


	//----- nvinfo : EIATTR_PARAM_CBANK
	.align		4
        /*0070*/ 	.byte	0x04, 0x0a
        /*0072*/ 	.short	(.L_34 - .L_33)
	.align		4
.L_33:
        /*0074*/ 	.word	index@(.nv.constant0._ZN6caffe266_GLOBAL__N__42_tmpxft_000067c2_00000000_7_sinh_op_cpp1_ii_add62ddc22SinhGradientCUDAKernelEiPKfS2_Pf)
        /*0078*/ 	.short	0x0380
        /*007a*/ 	.short	0x0020


	//----- nvinfo : EIATTR_SW_WAR
	.align		4
.L_34:
        /*007c*/ 	.byte	0x04, 0x36
        /*007e*/ 	.short	(.L_36 - .L_35)
.L_35:
        /*0080*/ 	.word	0x00000008
.L_36:


//--------------------- .nv.callgraph             --------------------------
	.section	.nv.callgraph,"",@"SHT_CUDA_CALLGRAPH"
	.align	4
	.sectionentsize	8
	.align		4
        /*0000*/ 	.word	0x00000000
	.align		4
        /*0004*/ 	.word	0xffffffff
	.align		4
        /*0008*/ 	.word	0x00000000
	.align		4
        /*000c*/ 	.word	0xfffffffe
	.align		4
        /*0010*/ 	.word	0x00000000
	.align		4
        /*0014*/ 	.word	0xfffffffd
	.align		4
        /*0018*/ 	.word	0x00000000
	.align		4
        /*001c*/ 	.word	0xfffffffc


//--------------------- .nv.constant4             --------------------------
	.section	.nv.constant4,"a",@progbits
	.align	8
	.align		8
.nv.constant4:
        /*0000*/ 	.dword	_ZTVSt9basic_iosIcSt11char_traitsIcEE
	.align		8
        /*0008*/ 	.dword	_ZTTSo
	.align		8
        /*0010*/ 	.dword	_ZTVSt15basic_streambufIcSt11char_traitsIcEE
	.align		8
        /*0018*/ 	.dword	_ZTVNSt7__cxx1115basic_stringbufIcSt11char_traitsIcESaIcEEE
	.align		8
        /*0020*/ 	.dword	_ZTTNSt7__cxx1119basic_ostringstreamIcSt11char_traitsIcESaIcEEE
	.align		8
        /*0028*/ 	.dword	_ZTVN10__cxxabiv119__pointer_type_infoE
	.align		8
        /*0030*/ 	.dword	_ZTVN10__cxxabiv120__function_type_infoE
	.align		8
        /*0038*/ 	.dword	_ZTVN10__cxxabiv117__class_type_infoE
	.align		8
        /*0040*/ 	.dword	_ZTVN10__cxxabiv120__si_class_type_infoE
	.align		8
        /*0048*/ 	.dword	_ZTVN3c105ErrorE
	.align		8
        /*0050*/ 	.dword	_ZTVN6caffe28OperatorINS_11CUDAContextEEE
	.align		8
        /*0058*/ 	.dword	_ZTVN6caffe226UnaryElementwiseWithArgsOpINS_11TensorTypesIJfEEENS_11CUDAContextENS_27UnaryFunctorWithDefaultCtorINS_11SinhFunctorIS3_EEEENS_15SameTypeAsInputEEE
	.align		8
        /*0060*/ 	.dword	_ZTVN6caffe227BinaryElementwiseWithArgsOpINS_11TensorTypesIJfEEENS_11CUDAContextENS_28BinaryFunctorWithDefaultCtorINS_19SinhGradientFunctorIS3_EEEENS_15SameTypeAsInputEEE


//--------------------- .text._ZN6caffe266_GLOBAL__N__42_tmpxft_000067c2_00000000_7_sinh_op_cpp1_ii_add62ddc22SinhGradientCUDAKernelEiPKfS2_Pf --------------------------
	.section	.text._ZN6caffe266_GLOBAL__N__42_tmpxft_000067c2_00000000_7_sinh_op_cpp1_ii_add62ddc22SinhGradientCUDAKernelEiPKfS2_Pf,"ax",@progbits
	.align	128
        .global         _ZN6caffe266_GLOBAL__N__42_tmpxft_000067c2_00000000_7_sinh_op_cpp1_ii_add62ddc22SinhGradientCUDAKernelEiPKfS2_Pf
        .type           _ZN6caffe266_GLOBAL__N__42_tmpxft_000067c2_00000000_7_sinh_op_cpp1_ii_add62ddc22SinhGradientCUDAKernelEiPKfS2_Pf,@function
        .size           _ZN6caffe266_GLOBAL__N__42_tmpxft_000067c2_00000000_7_sinh_op_cpp1_ii_add62ddc22SinhGradientCUDAKernelEiPKfS2_Pf,(.L_x_2 - _ZN6caffe266_GLOBAL__N__42_tmpxft_000067c2_00000000_7_sinh_op_cpp1_ii_add62ddc22SinhGradientCUDAKernelEiPKfS2_Pf)
        .other          _ZN6caffe266_GLOBAL__N__42_tmpxft_000067c2_00000000_7_sinh_op_cpp1_ii_add62ddc22SinhGradientCUDAKernelEiPKfS2_Pf,@"STO_CUDA_ENTRY STV_DEFAULT"
_ZN6caffe266_GLOBAL__N__42_tmpxft_000067c2_00000000_7_sinh_op_cpp1_ii_add62ddc22SinhGradientCUDAKernelEiPKfS2_Pf:
.text._ZN6caffe266_GLOBAL__N__42_tmpxft_000067c2_00000000_7_sinh_op_cpp1_ii_add62ddc22SinhGradientCUDAKernelEiPKfS2_Pf:
[----:B------:R-:W-:Y:S01]  /*0000*/  LDC R1, c[0x0][0x37c] ;  /* 0x0000df00ff017b82 */ /* 0x000fe20000000800 */
[----:B------:R-:W0:Y:S01]  /*0010*/  S2R R3, SR_CTAID.X ;  /* 0x0000000000037919 */ /* 0x000e220000002500 */
[----:B------:R-:W0:Y:S01]  /*0020*/  LDCU UR4, c[0x0][0x360] ;  /* 0x00006c00ff0477ac */ /* 0x000e220008000800 */
[----:B------:R-:W0:Y:S01]  /*0030*/  S2R R0, SR_TID.X ;  /* 0x0000000000007919 */ /* 0x000e220000002100 */
[----:B------:R-:W1:Y:S02]  /*0040*/  LDCU UR9, c[0x0][0x380] ;  /* 0x00007000ff0977ac */ /* 0x000e640008000800 */
[----:B-1----:R-:W-:Y:S01]  /*0050*/  USHF.R.S32.HI UR8, URZ, 0x1f, UR9 ;  /* 0x0000001fff087899 */ /* 0x002fe20008011409 */
[----:B0-----:R-:W-:-:S05]  /*0060*/  IMAD R3, R3, UR4, R0 ;  /* 0x0000000403037c24 */ /* 0x001fca000f8e0200 */
[----:B------:R-:W-:-:S04]  /*0070*/  ISETP.GE.U32.AND P0, PT, R3, UR9, PT ;  /* 0x0000000903007c0c */ /* 0x000fc8000bf06070 */
[----:B------:R-:W-:-:S13]  /*0080*/  ISETP.GE.U32.AND.EX P0, PT, RZ, UR8, PT, P0 ;  /* 0x00000008ff007c0c */ /* 0x000fda000bf06100 */
[----:B------:R-:W-:Y:S05]  /*0090*/  @P0 EXIT ;  /* 0x000000000000094d */ /* 0x000fea0003800000 */
[----:B------:R-:W0:Y:S01]  /*00a0*/  LDCU UR5, c[0x0][0x370] ;  /* 0x00006e00ff0577ac */ /* 0x000e220008000800 */
[----:B------:R-:W-:Y:S01]  /*00b0*/  IMAD.MOV.U32 R0, RZ, RZ, RZ ;  /* 0x000000ffff007224 */ /* 0x000fe200078e00ff */
[----:B------:R-:W1:Y:S01]  /*00c0*/  LDCU.64 UR6, c[0x0][0x358] ;  /* 0x00006b00ff0677ac */ /* 0x000e620008000a00 */
[----:B------:R-:W2:Y:S01]  /*00d0*/  LDCU.64 UR10, c[0x0][0x388] ;  /* 0x00007100ff0a77ac */ /* 0x000ea20008000a00 */
[----:B------:R-:W3:Y:S01]  /*00e0*/  LDCU.128 UR12, c[0x0][0x390] ;  /* 0x00007200ff0c77ac */ /* 0x000ee20008000c00 */
[----:B0-----:R-:W-:-:S12]  /*00f0*/  UIMAD UR4, UR4, UR5, URZ ;  /* 0x00000005040472a4 */ /* 0x001fd8000f8e02ff */
.L_x_0:
[C---:B------:R-:W-:Y:S01]  /*0100*/  IMAD.SHL.U32 R12, R3.reuse, 0x4, RZ ;  /* 0x00000004030c7824 */ /* 0x040fe200078e00ff */
[----:B------:R-:W-:-:S04]  /*0110*/  SHF.L.U64.HI R13, R3, 0x2, R0 ;  /* 0x00000002030d7819 */ /* 0x000fc80000010200 */
[----:B---3--:R-:W-:-:S04]  /*0120*/  IADD3 R6, P0, PT, R12, UR12, RZ ;  /* 0x0000000c0c067c10 */ /* 0x008fc8000ff1e0ff */
[----:B------:R-:W-:-:S05]  /*0130*/  IADD3.X R7, PT, PT, R13, UR13, RZ, P0, !PT ;  /* 0x0000000d0d077c10 */ /* 0x000fca00087fe4ff */
[----:B-1----:R-:W3:Y:S01]  /*0140*/  LDG.E.CONSTANT R6, desc[UR6][R6.64] ;  /* 0x0000000606067981 */ /* 0x002ee2000c1e9900 */
[----:B--2---:R-:W-:-:S04]  /*0150*/  IADD3 R4, P0, PT, R12, UR10, RZ ;  /* 0x0000000a0c047c10 */ /* 0x004fc8000ff1e0ff */
[----:B------:R-:W-:-:S05]  /*0160*/  IADD3.X R5, PT, PT, R13, UR11, RZ, P0, !PT ;  /* 0x0000000b0d057c10 */ /* 0x000fca00087fe4ff */
[----:B------:R0:W2:Y:S02]  /*0170*/  LDG.E.CONSTANT R2, desc[UR6][R4.64] ;  /* 0x0000000604027981 */ /* 0x0000a4000c1e9900 */
[----:B0-----:R-:W-:Y:S02]  /*0180*/  IMAD.MOV.U32 R5, RZ, RZ, 0x4a000000 ;  /* 0x4a000000ff057424 */ /* 0x001fe400078e00ff */
[----:B---3--:R-:W-:-:S04]  /*0190*/  FMUL R8, |R6|, 1.4426950216293334961 ;  /* 0x3fb8aa3b06087820 */ /* 0x008fc80000400200 */
[----:B------:R-:W0:Y:S02]  /*01a0*/  FRND.TRUNC R9, R8 ;  /* 0x0000000800097307 */ /* 0x000e24000020d000 */
[C---:B0-----:R-:W-:Y:S01]  /*01b0*/  FADD R11, R9.reuse, -2 ;  /* 0xc0000000090b7421 */ /* 0x041fe20000000000 */
[----:B------:R-:W-:-:S04]  /*01c0*/  FFMA R10, R9, -0.693145751953125, |R6| ;  /* 0xbf317200090a7823 */ /* 0x000fc80000000406 */
[----:B------:R-:W-:Y:S01]  /*01d0*/  FSETP.GEU.AND P0, PT, R11, -126, PT ;  /* 0xc2fc00000b00780b */ /* 0x000fe20003f0e000 */
[----:B------:R-:W-:-:S04]  /*01e0*/  FFMA R10, R9, -1.428606765330187045e-06, R10 ;  /* 0xb5bfbe8e090a7823 */ /* 0x000fc8000000000a */
[----:B------:R-:W-:-:S06]  /*01f0*/  FMUL R10, R10, 1.4426950216293334961 ;  /* 0x3fb8aa3b0a0a7820 */ /* 0x000fcc0000400000 */
[----:B------:R-:W-:Y:S02]  /*0200*/  MUFU.EX2 R10, R10 ;  /* 0x0000000a000a7308 */ /* 0x000fe40000000800 */
[----:B------:R-:W-:-:S06]  /*0210*/  @!P0 FMUL R11, R11, 0.5 ;  /* 0x3f0000000b0b8820 */ /* 0x000fcc0000400000 */
[----:B------:R-:W0:Y:S02]  /*0220*/  MUFU.EX2 R7, R11 ;  /* 0x0000000b00077308 */ /* 0x000e240000000800 */
[----:B0-----:R-:W-:-:S04]  /*0230*/  @!P0 FMUL R7, R7, R7 ;  /* 0x0000000707078220 */ /* 0x001fc80000400000 */
[----:B------:R-:W-:-:S04]  /*0240*/  FMUL R7, R10, R7 ;  /* 0x000000070a077220 */ /* 0x000fc80000400000 */
[C---:B------:R-:W-:Y:S01]  /*0250*/  FMUL R4, R7.reuse, 16777216 ;  /* 0x4b80000007047820 */ /* 0x040fe20000400000 */
[----:B------:R-:W-:-:S04]  /*0260*/  FSETP.GEU.AND P0, PT, |R7|, 1.175494350822287508e-38, PT ;  /* 0x008000000700780b */ /* 0x000fc80003f0e200 */
[----:B------:R-:W-:Y:S02]  /*0270*/  FSEL R8, R4, R7, !P0 ;  /* 0x0000000704087208 */ /* 0x000fe40004000000 */
[----:B------:R-:W-:Y:S02]  /*0280*/  FSEL R5, R5, 0.125, !P0 ;  /* 0x3e00000005057808 */ /* 0x000fe40004000000 */
[----:B------:R-:W-:Y:S02]  /*0290*/  FSETP.GE.AND P0, PT, |R6|, 90, PT ;  /* 0x42b400000600780b */ /* 0x000fe40003f06200 */
[----:B------:R-:W0:Y:S02]  /*02a0*/  MUFU.RCP R8, R8 ;  /* 0x0000000800087308 */ /* 0x000e240000001000 */
[----:B0-----:R-:W-:-:S04]  /*02b0*/  FMUL R4, R8, R5 ;  /* 0x0000000508047220 */ /* 0x001fc80000400000 */
[----:B------:R-:W-:Y:S01]  /*02c0*/  FFMA R7, R7, 2, R4 ;  /* 0x4000000007077823 */ /* 0x000fe20000000004 */
[----:B------:R-:W-:-:S04]  /*02d0*/  IADD3 R4, P1, PT, R12, UR14, RZ ;  /* 0x0000000e0c047c10 */ /* 0x000fc8000ff3e0ff */
[----:B------:R-:W-:Y:S02]  /*02e0*/  FSEL R7, R7, +INF , !P0 ;  /* 0x7f80000007077808 */ /* 0x000fe40004000000 */
[----:B------:R-:W-:Y:S02]  /*02f0*/  IADD3.X R5, PT, PT, R13, UR15, RZ, P1, !PT ;  /* 0x0000000f0d057c10 */ /* 0x000fe40008ffe4ff */
[----:B------:R-:W-:Y:S01]  /*0300*/  IADD3 R3, P0, PT, R3, UR4, RZ ;  /* 0x0000000403037c10 */ /* 0x000fe2000ff1e0ff */
[----:B--2---:R-:W-:-:S04]  /*0310*/  FMUL R7, R2, R7 ;  /* 0x0000000702077220 */ /* 0x004fc80000400000 */
[----:B------:R-:W-:Y:S01]  /*0320*/  IMAD.X R0, RZ, RZ, R0, P0 ;  /* 0x000000ffff007224 */ /* 0x000fe200000e0600 */
[----:B------:R0:W-:Y:S01]  /*0330*/  STG.E desc[UR6][R4.64], R7 ;  /* 0x0000000704007986 */ /* 0x0001e2000c101906 */
[----:B------:R-:W-:-:S04]  /*0340*/  ISETP.GE.U32.AND P0, PT, R3, UR9, PT ;  /* 0x0000000903007c0c */ /* 0x000fc8000bf06070 */
[----:B------:R-:W-:-:S13]  /*0350*/  ISETP.GE.U32.AND.EX P0, PT, R0, UR8, PT, P0 ;  /* 0x0000000800007c0c */ /* 0x000fda000bf06100 */
[----:B0-----:R-:W-:Y:S05]  /*0360*/  @!P0 BRA `(.L_x_0) ;  /* 0xfffffffc00648947 */ /* 0x001fea000383ffff */
[----:B------:R-:W-:Y:S05]  /*0370*/  EXIT ;  /* 0x000000000000794d */ /* 0x000fea0003800000 */
.L_x_1:
[----:B------:R-:W-:-:S00]  /*0380*/  BRA `(.L_x_1) ;  /* 0xfffffffc00fc7947 */ /* 0x000fc0000383ffff */
[----:B------:R-:W-:-:S00]  /*0390*/  NOP ;  /* 0x0000000000007918 */ /* 0x000fc00000000000 */
        /* <DEDUP_REMOVED lines=14> */
.L_x_2:


//--------------------- .nv.shared.reserved.0     --------------------------
	.section	.nv.shared.reserved.0,"aw",@nobits
	.weak		__nv_reservedSMEM_offset_0_alias
	.size		__nv_reservedSMEM_offset_0_alias, 0, 64
	.other		__nv_reservedSMEM_offset_0_alias,@"STO_CUDA_RESERVED_SHARED STV_DEFAULT"
__nv_reservedSMEM_offset_0_alias:
	.zero		0
	.zero		64


//--------------------- .nv.global                --------------------------
	.section	.nv.global,"aw",@nobits
	.align	8
.nv.global:
	.type		_ZTVN10__cxxabiv120__si_class_type_infoE,@object
	.size		_ZTVN10__cxxabiv120__si_class_type_infoE,(_ZTTNSt7__cxx1119basic_ostringstreamIcSt11char_traitsIcESaIcEEE - _ZTVN10__cxxabiv120__si_class_type_infoE)
_ZTVN10__cxxabiv120__si_class_type_infoE:
	.zero		8
	.type		_ZTTNSt7__cxx1119basic_ostringstreamIcSt11char_traitsIcESaIcEEE,@object
	.size		_ZTTNSt7__cxx1119basic_ostringstreamIcSt11char_traitsIcESaIcEEE,(_ZTVN10__cxxabiv120__function_type_infoE - _ZTTNSt7__cxx1119basic_ostringstreamIcSt11char_traitsIcESaIcEEE)
_ZTTNSt7__cxx1119basic_ostringstreamIcSt11char_traitsIcESaIcEEE:
	.zero		8
	.type		_ZTVN10__cxxabiv120__function_type_infoE,@object
	.size		_ZTVN10__cxxabiv120__function_type_infoE,(_ZTVN10__cxxabiv117__class_type_infoE - _ZTVN10__cxxabiv120__function_type_infoE)
_ZTVN10__cxxabiv120__function_type_infoE:
	.zero		8
	.type		_ZTVN10__cxxabiv117__class_type_infoE,@object
	.size		_ZTVN10__cxxabiv117__class_type_infoE,(_ZTTSo - _ZTVN10__cxxabiv117__class_type_infoE)
_ZTVN10__cxxabiv117__class_type_infoE:
	.zero		8
	.type		_ZTTSo,@object
	.size		_ZTTSo,(_ZTVN10__cxxabiv119__pointer_type_infoE - _ZTTSo)
_ZTTSo:
	.zero		8
	.type		_ZTVN10__cxxabiv119__pointer_type_infoE,@object
	.size		_ZTVN10__cxxabiv119__pointer_type_infoE,(_ZTVSt9basic_iosIcSt11char_traitsIcEE - _ZTVN10__cxxabiv119__pointer_type_infoE)
_ZTVN10__cxxabiv119__pointer_type_infoE:
	.zero		8
	.type		_ZTVSt9basic_iosIcSt11char_traitsIcEE,@object
	.size		_ZTVSt9basic_iosIcSt11char_traitsIcEE,(_ZTVN3c105ErrorE - _ZTVSt9basic_iosIcSt11char_traitsIcEE)
_ZTVSt9basic_iosIcSt11char_traitsIcEE:
	.zero		32
	.type		_ZTVN3c105ErrorE,@object
	.size		_ZTVN3c105ErrorE,(_ZTVSt15basic_streambufIcSt11char_traitsIcEE - _ZTVN3c105ErrorE)
_ZTVN3c105ErrorE:
	.zero		40
	.type		_ZTVSt15basic_streambufIcSt11char_traitsIcEE,@object
	.size		_ZTVSt15basic_streambufIcSt11char_traitsIcEE,(_ZTVNSt7__cxx1115basic_stringbufIcSt11char_traitsIcESaIcEEE - _ZTVSt15basic_streambufIcSt11char_traitsIcEE)
_ZTVSt15basic_streambufIcSt11char_traitsIcEE:
	.zero		128
	.type		_ZTVNSt7__cxx1115basic_stringbufIcSt11char_traitsIcESaIcEEE,@object
	.size		_ZTVNSt7__cxx1115basic_stringbufIcSt11char_traitsIcESaIcEEE,(_ZTVN6caffe227BinaryElementwiseWithArgsOpINS_11TensorTypesIJfEEENS_11CUDAContextENS_28BinaryFunctorWithDefaultCtorINS_19SinhGradientFunctorIS3_EEEENS_15SameTypeAsInputEEE - _ZTVNSt7__cxx1115basic_stringbufIcSt11char_traitsIcESaIcEEE)
_ZTVNSt7__cxx1115basic_stringbufIcSt11char_traitsIcESaIcEEE:
	.zero		128
	.type		_ZTVN6caffe227BinaryElementwiseWithArgsOpINS_11TensorTypesIJfEEENS_11CUDAContextENS_28BinaryFunctorWithDefaultCtorINS_19SinhGradientFunctorIS3_EEEENS_15SameTypeAsInputEEE,@object
	.size		_ZTVN6caffe227BinaryElementwiseWithArgsOpINS_11TensorTypesIJfEEENS_11CUDAContextENS_28BinaryFunctorWithDefaultCtorINS_19SinhGradientFunctorIS3_EEEENS_15SameTypeAsInputEEE,(_ZTVN6caffe28OperatorINS_11CUDAContextEEE - _ZTVN6caffe227BinaryElementwiseWithArgsOpINS_11TensorTypesIJfEEENS_11CUDAContextENS_28BinaryFunctorWithDefaultCtorINS_19SinhGradientFunctorIS3_EEEENS_15SameTypeAsInputEEE)
_ZTVN6caffe227BinaryElementwiseWithArgsOpINS_11TensorTypesIJfEEENS_11CUDAContextENS_28BinaryFunctorWithDefaultCtorINS_19SinhGradientFunctorIS3_EEEENS_15SameTypeAsInputEEE:
	.zero		136
	.type		_ZTVN6caffe28OperatorINS_11CUDAContextEEE,@object
	.size		_ZTVN6caffe28OperatorINS_11CUDAContextEEE,(_ZTVN6caffe226UnaryElementwiseWithArgsOpINS_11TensorTypesIJfEEENS_11CUDAContextENS_27UnaryFunctorWithDefaultCtorINS_11SinhFunctorIS3_EEEENS_15SameTypeAsInputEEE - _ZTVN6caffe28OperatorINS_11CUDAContextEEE)
_ZTVN6caffe28OperatorINS_11CUDAContextEEE:
	.zero		136
	.type		_ZTVN6caffe226UnaryElementwiseWithArgsOpINS_11TensorTypesIJfEEENS_11CUDAContextENS_27UnaryFunctorWithDefaultCtorINS_11SinhFunctorIS3_EEEENS_15SameTypeAsInputEEE,@object
	.size		_ZTVN6caffe226UnaryElementwiseWithArgsOpINS_11TensorTypesIJfEEENS_11CUDAContextENS_27UnaryFunctorWithDefaultCtorINS_11SinhFunctorIS3_EEEENS_15SameTypeAsInputEEE,(.L_11 - _ZTVN6caffe226UnaryElementwiseWithArgsOpINS_11TensorTypesIJfEEENS_11CUDAContextENS_27UnaryFunctorWithDefaultCtorINS_11SinhFunctorIS3_EEEENS_15SameTypeAsInputEEE)
_ZTVN6caffe226UnaryElementwiseWithArgsOpINS_11TensorTypesIJfEEENS_11CUDAContextENS_27UnaryFunctorWithDefaultCtorINS_11SinhFunctorIS3_EEEENS_15SameTypeAsInputEEE:
	.zero		136
.L_11:


//--------------------- .nv.constant0._ZN6caffe266_GLOBAL__N__42_tmpxft_000067c2_00000000_7_sinh_op_cpp1_ii_add62ddc22SinhGradientCUDAKernelEiPKfS2_Pf --------------------------
	.section	.nv.constant0._ZN6caffe266_GLOBAL__N__42_tmpxft_000067c2_00000000_7_sinh_op_cpp1_ii_add62ddc22SinhGradientCUDAKernelEiPKfS2_Pf,"a",@progbits
	.sectionflags	@""
	.align	4
.nv.constant0._ZN6caffe266_GLOBAL__N__42_tmpxft_000067c2_00000000_7_sinh_op_cpp1_ii_add62ddc22SinhGradientCUDAKernelEiPKfS2_Pf:
	.zero		928


//--------------------- SYMBOLS --------------------------

	.type		.nv.reservedSmem.offset0,@object
	.size		.nv.reservedSmem.offset0,0x4
